//
// Generated by NVIDIA NVVM Compiler
//
// Compiler Build ID: CL-36424714
// Cuda compilation tools, release 13.0, V13.0.88
// Based on NVVM 20.0.0
//

.version 9.0
.target sm_100
.address_size 64

	// .globl	_Z11InitializeBiPf

.visible .entry _Z11InitializeBiPf(
	.param .u32 _Z11InitializeBiPf_param_0,
	.param .u64 .ptr .align 1 _Z11InitializeBiPf_param_1
)
{
	.reg .pred 	%p<2>;
	.reg .b32 	%r<7>;
	.reg .b64 	%rd<5>;

	ld.param.u32 	%r2, [_Z11InitializeBiPf_param_0];
	ld.param.u64 	%rd1, [_Z11InitializeBiPf_param_1];
	mov.u32 	%r3, %ctaid.x;
	mov.u32 	%r4, %ntid.x;
	mov.u32 	%r5, %tid.x;
	mad.lo.s32 	%r1, %r3, %r4, %r5;
	setp.ge.s32 	%p1, %r1, %r2;
	@%p1 bra 	$L__BB0_2;
	cvta.to.global.u64 	%rd2, %rd1;
	mul.wide.s32 	%rd3, %r1, 4;
	add.s64 	%rd4, %rd2, %rd3;
	mov.b32 	%r6, 0;
	st.global.u32 	[%rd4], %r6;
$L__BB0_2:
	ret;

}
	// .globl	_Z11ScaleWithHeiPfi
.visible .entry _Z11ScaleWithHeiPfi(
	.param .u32 _Z11ScaleWithHeiPfi_param_0,
	.param .u64 .ptr .align 1 _Z11ScaleWithHeiPfi_param_1,
	.param .u32 _Z11ScaleWithHeiPfi_param_2
)
{
	.reg .pred 	%p<2>;
	.reg .b32 	%r<7>;
	.reg .b32 	%f<7>;
	.reg .b64 	%rd<5>;

	ld.param.u32 	%r3, [_Z11ScaleWithHeiPfi_param_0];
	ld.param.u64 	%rd1, [_Z11ScaleWithHeiPfi_param_1];
	ld.param.u32 	%r2, [_Z11ScaleWithHeiPfi_param_2];
	mov.u32 	%r4, %ctaid.x;
	mov.u32 	%r5, %ntid.x;
	mov.u32 	%r6, %tid.x;
	mad.lo.s32 	%r1, %r4, %r5, %r6;
	setp.ge.s32 	%p1, %r1, %r3;
	@%p1 bra 	$L__BB1_2;
	cvta.to.global.u64 	%rd2, %rd1;
	cvt.rn.f32.s32 	%f1, %r2;
	mov.f32 	%f2, 0f40000000;
	div.rn.f32 	%f3, %f2, %f1;
	sqrt.rn.f32 	%f4, %f3;
	mul.wide.s32 	%rd3, %r1, 4;
	add.s64 	%rd4, %rd2, %rd3;
	ld.global.f32 	%f5, [%rd4];
	mul.f32 	%f6, %f4, %f5;
	st.global.f32 	[%rd4], %f6;
$L__BB1_2:
	ret;

}


// ===== COMPILED SASS (sm_100) =====

	.target	sm_100

	.elftype	@"ET_EXEC"


//--------------------- .note.nv.tkinfo           --------------------------
	.section	.note.nv.tkinfo,"",@"SHT_NOTE"
	.sectionflags	@"SHF_NOTE_NV_TKINFO"
	.tkinfo
        /*0018*/ 	.word	0x00000002
        /*0030*/ 	.string	""
        /*0030*/ 	.string	"ptxas"
        /*0030*/ 	.string	"Cuda compilation tools, release 13.0, V13.0.88"
        /*0030*/ 	.string	"Build cuda_13.0.r13.0/compiler.36424714_0"
        /*0030*/ 	.string	"-arch sm_100 -m 64 "



//--------------------- .note.nv.cuinfo           --------------------------
	.section	.note.nv.cuinfo,"",@"SHT_NOTE"
	.sectionflags	@"SHF_NOTE_NV_CUINFO"
        /*0018*/ 	.short	0x0002
        /*001a*/ 	.short	0x0064
        /*001c*/ 	.short	0x0082
	.zero		2


//--------------------- .nv.info                  --------------------------
	.section	.nv.info,"",@"SHT_CUDA_INFO"
	.align	4


	//----- nvinfo : EIATTR_REGCOUNT
	.align		4
        /*0000*/ 	.byte	0x04, 0x2f
        /*0002*/ 	.short	(.L_1 - .L_0)
	.align		4
.L_0:
        /*0004*/ 	.word	index@(_Z11InitializeBiPf)
        /*0008*/ 	.word	0x00000008


	//----- nvinfo : EIATTR_FRAME_SIZE
	.align		4
.L_1:
        /*000c*/ 	.byte	0x04, 0x11
        /*000e*/ 	.short	(.L_3 - .L_2)
	.align		4
.L_2:
        /*0010*/ 	.word	index@(_Z11InitializeBiPf)
        /*0014*/ 	.word	0x00000000


	//----- nvinfo : EIATTR_REGCOUNT
	.align		4
.L_3:
        /*0018*/ 	.byte	0x04, 0x2f
        /*001a*/ 	.short	(.L_5 - .L_4)
	.align		4
.L_4:
        /*001c*/ 	.word	index@(_Z11ScaleWithHeiPfi)
        /*0020*/ 	.word	0x0000000d


	//----- nvinfo : EIATTR_FRAME_SIZE
	.align		4
.L_5:
        /*0024*/ 	.byte	0x04, 0x11
        /*0026*/ 	.short	(.L_7 - .L_6)
	.align		4
.L_6:
        /*0028*/ 	.word	index@($__internal_1_$__cuda_sm3x_div_rn_noftz_f32_slowpath)
        /*002c*/ 	.word	0x00000000


	//----- nvinfo : EIATTR_FRAME_SIZE
	.align		4
.L_7:
        /*0030*/ 	.byte	0x04, 0x11
        /*0032*/ 	.short	(.L_9 - .L_8)
	.align		4
.L_8:
        /*0034*/ 	.word	index@($__internal_0_$__cuda_sm20_sqrt_rn_f32_slowpath)
        /*0038*/ 	.word	0x00000000


	//----- nvinfo : EIATTR_FRAME_SIZE
	.align		4
.L_9:
        /*003c*/ 	.byte	0x04, 0x11
        /*003e*/ 	.short	(.L_11 - .L_10)
	.align		4
.L_10:
        /*0040*/ 	.word	index@(_Z11ScaleWithHeiPfi)
        /*0044*/ 	.word	0x00000000


	//----- nvinfo : EIATTR_MIN_STACK_SIZE
	.align		4
.L_11:
        /*0048*/ 	.byte	0x04, 0x12
        /*004a*/ 	.short	(.L_13 - .L_12)
	.align		4
.L_12:
        /*004c*/ 	.word	index@(_Z11ScaleWithHeiPfi)
        /*0050*/ 	.word	0x00000000


	//----- nvinfo : EIATTR_MIN_STACK_SIZE
	.align		4
.L_13:
        /*0054*/ 	.byte	0x04, 0x12
        /*0056*/ 	.short	(.L_15 - .L_14)
	.align		4
.L_14:
        /*0058*/ 	.word	index@(_Z11InitializeBiPf)
        /*005c*/ 	.word	0x00000000
.L_15:


//--------------------- .nv.compat                --------------------------
	.section	.nv.compat,"",@"SHT_CUDA_COMPAT_INFO"
	.align	4
        /*0000*/ 	.byte	0x02, 0x09, 0x00, 0x00, 0x02, 0x02, 0x01, 0x00, 0x02, 0x05, 0x05, 0x00, 0x03, 0x07, 0x01, 0x01
        /*0010*/ 	.byte	0x02, 0x03, 0x00, 0x00, 0x02, 0x06, 0x01, 0x00, 0x04, 0x0b, 0x08, 0x00, 0x01, 0x00, 0x00, 0x00
        /*0020*/ 	.byte	0x00, 0x00, 0x00, 0x00


//--------------------- .nv.info._Z11ScaleWithHeiPfi --------------------------
	.section	.nv.info._Z11ScaleWithHeiPfi,"",@"SHT_CUDA_INFO"
	.sectionflags	@""
	.align	4


	//----- nvinfo : EIATTR_CUDA_API_VERSION
	.align		4
        /*0000*/ 	.byte	0x04, 0x37
        /*0002*/ 	.short	(.L_17 - .L_16)
.L_16:
        /*0004*/ 	.word	0x00000082


	//----- nvinfo : EIATTR_KPARAM_INFO
	.align		4
.L_17:
        /*0008*/ 	.byte	0x04, 0x17
        /*000a*/ 	.short	(.L_19 - .L_18)
.L_18:
        /*000c*/ 	.word	0x00000000
        /*0010*/ 	.short	0x0002
        /*0012*/ 	.short	0x0010
        /*0014*/ 	.byte	0x00, 0xf0, 0x11, 0x00


	//----- nvinfo : EIATTR_KPARAM_INFO
	.align		4
.L_19:
        /*0018*/ 	.byte	0x04, 0x17
        /*001a*/ 	.short	(.L_21 - .L_20)
.L_20:
        /*001c*/ 	.word	0x00000000
        /*0020*/ 	.short	0x0001
        /*0022*/ 	.short	0x0008
        /*0024*/ 	.byte	0x00, 0xf5, 0x21, 0x00


	//----- nvinfo : EIATTR_KPARAM_INFO
	.align		4
.L_21:
        /*0028*/ 	.byte	0x04, 0x17
        /*002a*/ 	.short	(.L_23 - .L_22)
.L_22:
        /*002c*/ 	.word	0x00000000
        /*0030*/ 	.short	0x0000
        /*0032*/ 	.short	0x0000
        /*0034*/ 	.byte	0x00, 0xf0, 0x11, 0x00


	//----- nvinfo : EIATTR_SPARSE_MMA_MASK
	.align		4
.L_23:
        /*0038*/ 	.byte	0x03, 0x50
        /*003a*/ 	.short	0x0000


	//----- nvinfo : EIATTR_MAXREG_COUNT
	.align		4
        /*003c*/ 	.byte	0x03, 0x1b
        /*003e*/ 	.short	0x00ff


	//----- nvinfo : EIATTR_MERCURY_ISA_VERSION
	.align		4
        /*0040*/ 	.byte	0x03, 0x5f
        /*0042*/ 	.short	0x0101


	//----- nvinfo : EIATTR_VRC_CTA_INIT_COUNT
	.align		4
        /*0044*/ 	.byte	0x02, 0x4a
	.zero		1
	.zero		1


	//----- nvinfo : EIATTR_EXIT_INSTR_OFFSETS
	.align		4
        /*0048*/ 	.byte	0x04, 0x1c
        /*004a*/ 	.short	(.L_25 - .L_24)


	//   ....[0]....
.L_24:
        /*004c*/ 	.word	0x00000070


	//   ....[1]....
        /*0050*/ 	.word	0x00000290


	//----- nvinfo : EIATTR_CRS_STACK_SIZE
	.align		4
.L_25:
        /*0054*/ 	.byte	0x04, 0x1e
        /*0056*/ 	.short	(.L_27 - .L_26)
.L_26:
        /*0058*/ 	.word	0x00000000


	//----- nvinfo : EIATTR_CBANK_PARAM_SIZE
	.align		4
.L_27:
        /*005c*/ 	.byte	0x03, 0x19
        /*005e*/ 	.short	0x0014


	//----- nvinfo : EIATTR_PARAM_CBANK
	.align		4
        /*0060*/ 	.byte	0x04, 0x0a
        /*0062*/ 	.short	(.L_29 - .L_28)
	.align		4
.L_28:
        /*0064*/ 	.word	index@(.nv.constant0._Z11ScaleWithHeiPfi)
        /*0068*/ 	.short	0x0380
        /*006a*/ 	.short	0x0014


	//----- nvinfo : EIATTR_SW_WAR
	.align		4
.L_29:
        /*006c*/ 	.byte	0x04, 0x36
        /*006e*/ 	.short	(.L_31 - .L_30)
.L_30:
        /*0070*/ 	.word	0x00000008
.L_31:


//--------------------- .nv.info._Z11InitializeBiPf --------------------------
	.section	.nv.info._Z11InitializeBiPf,"",@"SHT_CUDA_INFO"
	.sectionflags	@""
	.align	4


	//----- nvinfo : EIATTR_CUDA_API_VERSION
	.align		4
        /*0000*/ 	.byte	0x04, 0x37
        /*0002*/ 	.short	(.L_33 - .L_32)
.L_32:
        /*0004*/ 	.word	0x00000082


	//----- nvinfo : EIATTR_KPARAM_INFO
	.align		4
.L_33:
        /*0008*/ 	.byte	0x04, 0x17
        /*000a*/ 	.short	(.L_35 - .L_34)
.L_34:
        /*000c*/ 	.word	0x00000000
        /*0010*/ 	.short	0x0001
        /*0012*/ 	.short	0x0008
        /*0014*/ 	.byte	0x00, 0xf5, 0x21, 0x00


	//----- nvinfo : EIATTR_KPARAM_INFO
	.align		4
.L_35:
        /*0018*/ 	.byte	0x04, 0x17
        /*001a*/ 	.short	(.L_37 - .L_36)
.L_36:
        /*001c*/ 	.word	0x00000000
        /*0020*/ 	.short	0x0000
        /*0022*/ 	.short	0x0000
        /*0024*/ 	.byte	0x00, 0xf0, 0x11, 0x00


	//----- nvinfo : EIATTR_SPARSE_MMA_MASK
	.align		4
.L_37:
        /*0028*/ 	.byte	0x03, 0x50
        /*002a*/ 	.short	0x0000


	//----- nvinfo : EIATTR_MAXREG_COUNT
	.align		4
        /*002c*/ 	.byte	0x03, 0x1b
        /*002e*/ 	.short	0x00ff


	//----- nvinfo : EIATTR_MERCURY_ISA_VERSION
	.align		4
        /*0030*/ 	.byte	0x03, 0x5f
        /*0032*/ 	.short	0x0101


	//----- nvinfo : EIATTR_VRC_CTA_INIT_COUNT
	.align		4
        /*0034*/ 	.byte	0x02, 0x4a
	.zero		1
	.zero		1


	//----- nvinfo : EIATTR_EXIT_INSTR_OFFSETS
	.align		4
        /*0038*/ 	.byte	0x04, 0x1c
        /*003a*/ 	.short	(.L_39 - .L_38)


	//   ....[0]....
.L_38:
        /*003c*/ 	.word	0x00000070


	//   ....[1]....
        /*0040*/ 	.word	0x000000c0


	//----- nvinfo : EIATTR_CBANK_PARAM_SIZE
	.align		4
.L_39:
        /*0044*/ 	.byte	0x03, 0x19
        /*0046*/ 	.short	0x0010


	//----- nvinfo : EIATTR_PARAM_CBANK
	.align		4
        /*0048*/ 	.byte	0x04, 0x0a
        /*004a*/ 	.short	(.L_41 - .L_40)
	.align		4
.L_40:
        /*004c*/ 	.word	index@(.nv.constant0._Z11InitializeBiPf)
        /*0050*/ 	.short	0x0380
        /*0052*/ 	.short	0x0010


	//----- nvinfo : EIATTR_SW_WAR
	.align		4
.L_41:
        /*0054*/ 	.byte	0x04, 0x36
        /*0056*/ 	.short	(.L_43 - .L_42)
.L_42:
        /*0058*/ 	.word	0x00000008
.L_43:


//--------------------- .nv.callgraph             --------------------------
	.section	.nv.callgraph,"",@"SHT_CUDA_CALLGRAPH"
	.align	4
	.sectionentsize	8
	.align		4
        /*0000*/ 	.word	0x00000000
	.align		4
        /*0004*/ 	.word	0xffffffff
	.align		4
        /*0008*/ 	.word	0x00000000
	.align		4
        /*000c*/ 	.word	0xfffffffe
	.align		4
        /*0010*/ 	.word	0x00000000
	.align		4
        /*0014*/ 	.word	0xfffffffd
	.align		4
        /*0018*/ 	.word	0x00000000
	.align		4
        /*001c*/ 	.word	0xfffffffc


//--------------------- .text._Z11ScaleWithHeiPfi --------------------------
	.section	.text._Z11ScaleWithHeiPfi,"ax",@progbits
	.align	128
        .global         _Z11ScaleWithHeiPfi
        .type           _Z11ScaleWithHeiPfi,@function
        .size           _Z11ScaleWithHeiPfi,(.L_x_15 - _Z11ScaleWithHeiPfi)
        .other          _Z11ScaleWithHeiPfi,@"STO_CUDA_ENTRY STV_DEFAULT"
_Z11ScaleWithHeiPfi:
.text._Z11ScaleWithHeiPfi:
[----:B------:R-:W-:Y:S01]  /*0000*/  LDC R1, c[0x0][0x37c] ;  /* 0x0000df00ff017b82 */ /* 0x000fe20000000800 */
[----:B------:R-:W0:Y:S07]  /*0010*/  S2R R3, SR_TID.X ;  /* 0x0000000000037919 */ /* 0x000e2e0000002100 */
[----:B------:R-:W0:Y:S01]  /*0020*/  S2UR UR4, SR_CTAID.X ;  /* 0x00000000000479c3 */ /* 0x000e220000002500 */
[----:B------:R-:W1:Y:S07]  /*0030*/  LDCU UR5, c[0x0][0x380] ;  /* 0x00007000ff0577ac */ /* 0x000e6e0008000800 */
[----:B------:R-:W0:Y:S02]  /*0040*/  LDC R2, c[0x0][0x360] ;  /* 0x0000d800ff027b82 */ /* 0x000e240000000800 */
[----:B0-----:R-:W-:-:S05]  /*0050*/  IMAD R2, R2, UR4, R3 ;  /* 0x0000000402027c24 */ /* 0x001fca000f8e0203 */
[----:B-1----:R-:W-:-:S13]  /*0060*/  ISETP.GE.AND P0, PT, R2, UR5, PT ;  /* 0x0000000502007c0c */ /* 0x002fda000bf06270 */
[----:B------:R-:W-:Y:S05]  /*0070*/  @P0 EXIT ;  /* 0x000000000000094d */ /* 0x000fea0003800000 */
[----:B------:R-:W0:Y:S02]  /*0080*/  LDCU UR4, c[0x0][0x390] ;  /* 0x00007200ff0477ac */ /* 0x000e240008000800 */
[----:B0-----:R-:W-:Y:S01]  /*0090*/  I2FP.F32.S32 R3, UR4 ;  /* 0x0000000400037c45 */ /* 0x001fe20008201400 */
[----:B------:R-:W-:Y:S02]  /*00a0*/  UMOV UR4, 0x40000000 ;  /* 0x4000000000047882 */ /* 0x000fe40000000000 */
[----:B------:R-:W-:Y:S01]  /*00b0*/  IMAD.U32 R6, RZ, RZ, UR4 ;  /* 0x00000004ff067e24 */ /* 0x000fe2000f8e00ff */
[----:B------:R-:W0:Y:S08]  /*00c0*/  MUFU.RCP R0, R3 ;  /* 0x0000000300007308 */ /* 0x000e300000001000 */
[----:B------:R-:W1:Y:S01]  /*00d0*/  FCHK P0, R6, R3 ;  /* 0x0000000306007302 */ /* 0x000e620000000000 */
[----:B0-----:R-:W-:-:S04]  /*00e0*/  FFMA R5, -R3, R0, 1 ;  /* 0x3f80000003057423 */ /* 0x001fc80000000100 */
[----:B------:R-:W-:-:S04]  /*00f0*/  FFMA R0, R0, R5, R0 ;  /* 0x0000000500007223 */ /* 0x000fc80000000000 */
[----:B------:R-:W-:-:S04]  /*0100*/  FFMA R4, R0, 2, RZ ;  /* 0x4000000000047823 */ /* 0x000fc800000000ff */
[----:B------:R-:W-:-:S04]  /*0110*/  FFMA R5, -R3, R4, 2 ;  /* 0x4000000003057423 */ /* 0x000fc80000000104 */
[----:B------:R-:W-:Y:S01]  /*0120*/  FFMA R0, R0, R5, R4 ;  /* 0x0000000500007223 */ /* 0x000fe20000000004 */
[----:B-1----:R-:W-:Y:S06]  /*0130*/  @!P0 BRA `(.L_x_0) ;  /* 0x00000000000c8947 */ /* 0x002fec0003800000 */
[----:B------:R-:W-:-:S07]  /*0140*/  MOV R4, 0x160 ;  /* 0x0000016000047802 */ /* 0x000fce0000000f00 */
[----:B------:R-:W-:Y:S05]  /*0150*/  CALL.REL.NOINC `($__internal_1_$__cuda_sm3x_div_rn_noftz_f32_slowpath) ;  /* 0x0000000000ac7944 */ /* 0x000fea0003c00000 */
[----:B------:R-:W-:-:S07]  /*0160*/  IMAD.MOV.U32 R0, RZ, RZ, R6 ;  /* 0x000000ffff007224 */ /* 0x000fce00078e0006 */
.L_x_0:
[----:B------:R-:W-:Y:S01]  /*0170*/  VIADD R3, R0, 0xf3000000 ;  /* 0xf300000000037836 */ /* 0x000fe20000000000 */
[----:B------:R0:W1:Y:S01]  /*0180*/  MUFU.RSQ R5, R0 ;  /* 0x0000000000057308 */ /* 0x0000620000001400 */
[----:B------:R-:W2:Y:S03]  /*0190*/  LDCU.64 UR4, c[0x0][0x358] ;  /* 0x00006b00ff0477ac */ /* 0x000ea60008000a00 */
[----:B------:R-:W-:-:S13]  /*01a0*/  ISETP.GT.U32.AND P0, PT, R3, 0x727fffff, PT ;  /* 0x727fffff0300780c */ /* 0x000fda0003f04070 */
[----:B01----:R-:W-:Y:S05]  /*01b0*/  @!P0 BRA `(.L_x_1) ;  /* 0x0000000000108947 */ /* 0x003fea0003800000 */
[----:B------:R-:W-:-:S07]  /*01c0*/  MOV R6, 0x1e0 ;  /* 0x000001e000067802 */ /* 0x000fce0000000f00 */
[----:B--2---:R-:W-:Y:S05]  /*01d0*/  CALL.REL.NOINC `($__internal_0_$__cuda_sm20_sqrt_rn_f32_slowpath) ;  /* 0x0000000000307944 */ /* 0x004fea0003c00000 */
[----:B------:R-:W-:Y:S01]  /*01e0*/  IMAD.MOV.U32 R0, RZ, RZ, R3 ;  /* 0x000000ffff007224 */ /* 0x000fe200078e0003 */
[----:B------:R-:W-:Y:S06]  /*01f0*/  BRA `(.L_x_2) ;  /* 0x0000000000107947 */ /* 0x000fec0003800000 */
.L_x_1:
[C---:B------:R-:W-:Y:S01]  /*0200*/  FMUL.FTZ R3, R5.reuse, R0 ;  /* 0x0000000005037220 */ /* 0x040fe20000410000 */
[----:B------:R-:W-:-:S03]  /*0210*/  FMUL.FTZ R4, R5, 0.5 ;  /* 0x3f00000005047820 */ /* 0x000fc60000410000 */
[----:B------:R-:W-:-:S04]  /*0220*/  FFMA R0, -R3, R3, R0 ;  /* 0x0000000303007223 */ /* 0x000fc80000000100 */
[----:B------:R-:W-:-:S07]  /*0230*/  FFMA R0, R0, R4, R3 ;  /* 0x0000000400007223 */ /* 0x000fce0000000003 */
.L_x_2:
[----:B------:R-:W0:Y:S02]  /*0240*/  LDC.64 R4, c[0x0][0x388] ;  /* 0x0000e200ff047b82 */ /* 0x000e240000000a00 */
[----:B0-----:R-:W-:-:S05]  /*0250*/  IMAD.WIDE R2, R2, 0x4, R4 ;  /* 0x0000000402027825 */ /* 0x001fca00078e0204 */
[----:B--2---:R-:W2:Y:S02]  /*0260*/  LDG.E R5, desc[UR4][R2.64] ;  /* 0x0000000402057981 */ /* 0x004ea4000c1e1900 */
[----:B--2---:R-:W-:-:S05]  /*0270*/  FMUL R5, R5, R0 ;  /* 0x0000000005057220 */ /* 0x004fca0000400000 */
[----:B------:R-:W-:Y:S01]  /*0280*/  STG.E desc[UR4][R2.64], R5 ;  /* 0x0000000502007986 */ /* 0x000fe2000c101904 */
[----:B------:R-:W-:Y:S05]  /*0290*/  EXIT ;  /* 0x000000000000794d */ /* 0x000fea0003800000 */
        .weak           $__internal_0_$__cuda_sm20_sqrt_rn_f32_slowpath
        .type           $__internal_0_$__cuda_sm20_sqrt_rn_f32_slowpath,@function
        .size           $__internal_0_$__cuda_sm20_sqrt_rn_f32_slowpath,($__internal_1_$__cuda_sm3x_div_rn_noftz_f32_slowpath - $__internal_0_$__cuda_sm20_sqrt_rn_f32_slowpath)
$__internal_0_$__cuda_sm20_sqrt_rn_f32_slowpath:
[----:B------:R-:W-:-:S13]  /*02a0*/  LOP3.LUT P0, RZ, R0, 0x7fffffff, RZ, 0xc0, !PT ;  /* 0x7fffffff00ff7812 */ /* 0x000fda000780c0ff */
[----:B------:R-:W-:Y:S01]  /*02b0*/  @!P0 MOV R3, R0 ;  /* 0x0000000000038202 */ /* 0x000fe20000000f00 */
[----:B------:R-:W-:Y:S06]  /*02c0*/  @!P0 BRA `(.L_x_3) ;  /* 0x0000000000448947 */ /* 0x000fec0003800000 */
[----:B------:R-:W-:-:S13]  /*02d0*/  FSETP.GEU.FTZ.AND P0, PT, R0, RZ, PT ;  /* 0x000000ff0000720b */ /* 0x000fda0003f1e000 */
[----:B------:R-:W-:Y:S01]  /*02e0*/  @!P0 IMAD.MOV.U32 R3, RZ, RZ, 0x7fffffff ;  /* 0x7fffffffff038424 */ /* 0x000fe200078e00ff */
[----:B------:R-:W-:Y:S06]  /*02f0*/  @!P0 BRA `(.L_x_3) ;  /* 0x0000000000388947 */ /* 0x000fec0003800000 */
[----:B------:R-:W-:-:S13]  /*0300*/  FSETP.GTU.FTZ.AND P0, PT, |R0|, +INF , PT ;  /* 0x7f8000000000780b */ /* 0x000fda0003f1c200 */
[----:B------:R-:W-:Y:S01]  /*0310*/  @P0 FADD.FTZ R3, R0, 1 ;  /* 0x3f80000000030421 */ /* 0x000fe20000010000 */
[----:B------:R-:W-:Y:S06]  /*0320*/  @P0 BRA `(.L_x_3) ;  /* 0x00000000002c0947 */ /* 0x000fec0003800000 */
[----:B------:R-:W-:-:S13]  /*0330*/  FSETP.NEU.FTZ.AND P0, PT, |R0|, +INF , PT ;  /* 0x7f8000000000780b */ /* 0x000fda0003f1d200 */
[----:B------:R-:W-:Y:S01]  /*0340*/  @!P0 IMAD.MOV.U32 R3, RZ, RZ, R0 ;  /* 0x000000ffff038224 */ /* 0x000fe200078e0000 */
[----:B------:R-:W-:Y:S06]  /*0350*/  @!P0 BRA `(.L_x_3) ;  /* 0x0000000000208947 */ /* 0x000fec0003800000 */
[----:B------:R-:W-:-:S04]  /*0360*/  FFMA R0, R0, 1.84467440737095516160e+19, RZ ;  /* 0x5f80000000007823 */ /* 0x000fc800000000ff */
[----:B------:R-:W0:Y:S02]  /*0370*/  MUFU.RSQ R3, R0 ;  /* 0x0000000000037308 */ /* 0x000e240000001400 */
[----:B0-----:R-:W-:Y:S01]  /*0380*/  FMUL.FTZ R5, R0, R3 ;  /* 0x0000000300057220 */ /* 0x001fe20000410000 */
[----:B------:R-:W-:-:S03]  /*0390*/  FMUL.FTZ R3, R3, 0.5 ;  /* 0x3f00000003037820 */ /* 0x000fc60000410000 */
[----:B------:R-:W-:-:S04]  /*03a0*/  FADD.FTZ R4, -R5, -RZ ;  /* 0x800000ff05047221 */ /* 0x000fc80000010100 */
[----:B------:R-:W-:-:S04]  /*03b0*/  FFMA R4, R5, R4, R0 ;  /* 0x0000000405047223 */ /* 0x000fc80000000000 */
[----:B------:R-:W-:-:S04]  /*03c0*/  FFMA R3, R4, R3, R5 ;  /* 0x0000000304037223 */ /* 0x000fc80000000005 */
[----:B------:R-:W-:-:S07]  /*03d0*/  FMUL.FTZ R3, R3, 2.3283064365386962891e-10 ;  /* 0x2f80000003037820 */ /* 0x000fce0000410000 */
.L_x_3:
[----:B------:R-:W-:Y:S02]  /*03e0*/  HFMA2 R5, -RZ, RZ, 0, 0 ;  /* 0x00000000ff057431 */ /* 0x000fe400000001ff */
[----:B------:R-:W-:-:S04]  /*03f0*/  IMAD.MOV.U32 R4, RZ, RZ, R6 ;  /* 0x000000ffff047224 */ /* 0x000fc800078e0006 */
[----:B------:R-:W-:Y:S05]  /*0400*/  RET.REL.NODEC R4 `(_Z11ScaleWithHeiPfi) ;  /* 0xfffffff804fc7950 */ /* 0x000fea0003c3ffff */
        .weak           $__internal_1_$__cuda_sm3x_div_rn_noftz_f32_slowpath
        .type           $__internal_1_$__cuda_sm3x_div_rn_noftz_f32_slowpath,@function
        .size           $__internal_1_$__cuda_sm3x_div_rn_noftz_f32_slowpath,(.L_x_15 - $__internal_1_$__cuda_sm3x_div_rn_noftz_f32_slowpath)
$__internal_1_$__cuda_sm3x_div_rn_noftz_f32_slowpath:
[--C-:B------:R-:W-:Y:S01]  /*0410*/  SHF.R.U32.HI R0, RZ, 0x17, R3.reuse ;  /* 0x00000017ff007819 */ /* 0x100fe20000011603 */
[----:B------:R-:W-:-:S03]  /*0420*/  IMAD.MOV.U32 R6, RZ, RZ, R3 ;  /* 0x000000ffff067224 */ /* 0x000fc600078e0003 */
[----:B------:R-:W-:-:S05]  /*0430*/  LOP3.LUT R5, R0, 0xff, RZ, 0xc0, !PT ;  /* 0x000000ff00057812 */ /* 0x000fca00078ec0ff */
[----:B------:R-:W-:-:S05]  /*0440*/  VIADD R7, R5, 0xffffffff ;  /* 0xffffffff05077836 */ /* 0x000fca0000000000 */
[----:B------:R-:W-:-:S13]  /*0450*/  ISETP.GT.U32.AND P0, PT, R7, 0xfd, PT ;  /* 0x000000fd0700780c */ /* 0x000fda0003f04070 */
[----:B------:R-:W-:Y:S01]  /*0460*/  @!P0 IMAD.MOV.U32 R8, RZ, RZ, RZ ;  /* 0x000000ffff088224 */ /* 0x000fe200078e00ff */
[----:B------:R-:W-:Y:S06]  /*0470*/  @!P0 BRA `(.L_x_4) ;  /* 0x0000000000408947 */ /* 0x000fec0003800000 */
[----:B------:R-:W-:Y:S02]  /*0480*/  FSETP.GTU.FTZ.AND P0, PT, |R3|, +INF , PT ;  /* 0x7f8000000300780b */ /* 0x000fe40003f1c200 */
[----:B------:R-:W-:-:S11]  /*0490*/  MOV R0, R3 ;  /* 0x0000000300007202 */ /* 0x000fd60000000f00 */
[----:B------:R-:W-:Y:S05]  /*04a0*/  @P0 BRA `(.L_x_5) ;  /* 0x0000000400280947 */ /* 0x000fea0003800000 */
[----:B------:R-:W-:-:S05]  /*04b0*/  IMAD.MOV.U32 R3, RZ, RZ, 0x40000000 ;  /* 0x40000000ff037424 */ /* 0x000fca00078e00ff */
[----:B------:R-:W-:-:S13]  /*04c0*/  LOP3.LUT P0, RZ, R6, 0x7fffffff, R3, 0xc8, !PT ;  /* 0x7fffffff06ff7812 */ /* 0x000fda000780c803 */
[----:B------:R-:W-:Y:S05]  /*04d0*/  @!P0 BRA `(.L_x_6) ;  /* 0x0000000400148947 */ /* 0x000fea0003800000 */
[----:B------:R-:W-:Y:S02]  /*04e0*/  FSETP.NEU.FTZ.AND P0, PT, |R0|, +INF , PT ;  /* 0x7f8000000000780b */ /* 0x000fe40003f1d200 */
[----:B------:R-:W-:-:S04]  /*04f0*/  LOP3.LUT P1, RZ, R3, 0x7fffffff, RZ, 0xc0, !PT ;  /* 0x7fffffff03ff7812 */ /* 0x000fc8000782c0ff */
[----:B------:R-:W-:-:S13]  /*0500*/  PLOP3.LUT P0, PT, P0, P1, PT, 0x2f, 0xf2 ;  /* 0x0000000000f2781c */ /* 0x000fda0000702577 */
[----:B------:R-:W-:Y:S05]  /*0510*/  @P0 BRA `(.L_x_7) ;  /* 0x0000000000fc0947 */ /* 0x000fea0003800000 */
[----:B------:R-:W-:-:S13]  /*0520*/  LOP3.LUT P0, RZ, R6, 0x7fffffff, RZ, 0xc0, !PT ;  /* 0x7fffffff06ff7812 */ /* 0x000fda000780c0ff */
[----:B------:R-:W-:Y:S05]  /*0530*/  @!P0 BRA `(.L_x_8) ;  /* 0x0000000000e88947 */ /* 0x000fea0003800000 */
[----:B------:R-:W-:Y:S01]  /*0540*/  ISETP.GE.AND P0, PT, R7, RZ, PT ;  /* 0x000000ff0700720c */ /* 0x000fe20003f06270 */
[----:B------:R-:W-:-:S12]  /*0550*/  IMAD.MOV.U32 R8, RZ, RZ, RZ ;  /* 0x000000ffff087224 */ /* 0x000fd800078e00ff */
[----:B------:R-:W-:Y:S01]  /*0560*/  @!P0 FFMA R6, R0, 1.84467440737095516160e+19, RZ ;  /* 0x5f80000000068823 */ /* 0x000fe200000000ff */
[----:B------:R-:W-:-:S07]  /*0570*/  @!P0 VIADD R8, R8, 0x40 ;  /* 0x0000004008088836 */ /* 0x000fce0000000000 */
.L_x_4:
[----:B------:R-:W-:Y:S01]  /*0580*/  LEA R3, R5, 0xc0800000, 0x17 ;  /* 0xc080000005037811 */ /* 0x000fe200078eb8ff */
[----:B------:R-:W-:Y:S01]  /*0590*/  UMOV UR4, 0x40000000 ;  /* 0x4000000000047882 */ /* 0x000fe20000000000 */
[----:B------:R-:W-:Y:S01]  /*05a0*/  IADD3 R5, PT, PT, R8, 0x80, -R5 ;  /* 0x0000008008057810 */ /* 0x000fe20007ffe805 */
[----:B------:R-:W-:Y:S01]  /*05b0*/  UIADD3 UR4, UPT, UPT, UR4, -0x800000, URZ ;  /* 0xff80000004047890 */ /* 0x000fe2000fffe0ff */
[----:B------:R-:W-:-:S04]  /*05c0*/  IADD3 R3, PT, PT, -R3, R6, RZ ;  /* 0x0000000603037210 */ /* 0x000fc80007ffe1ff */
[----:B------:R-:W0:Y:S01]  /*05d0*/  MUFU.RCP R0, R3 ;  /* 0x0000000300007308 */ /* 0x000e220000001000 */
[----:B------:R-:W-:-:S04]  /*05e0*/  FADD.FTZ R7, -R3, -RZ ;  /* 0x800000ff03077221 */ /* 0x000fc80000010100 */
[----:B0-----:R-:W-:-:S04]  /*05f0*/  FFMA R9, R0, R7, 1 ;  /* 0x3f80000000097423 */ /* 0x001fc80000000007 */
[----:B------:R-:W-:-:S04]  /*0600*/  FFMA R0, R0, R9, R0 ;  /* 0x0000000900007223 */ /* 0x000fc80000000000 */
[----:B------:R-:W-:-:S04]  /*0610*/  FFMA R6, R0, UR4, RZ ;  /* 0x0000000400067c23 */ /* 0x000fc800080000ff */
[----:B------:R-:W-:-:S04]  /*0620*/  FFMA R9, R7, R6, UR4 ;  /* 0x0000000407097e23 */ /* 0x000fc80008000006 */
[----:B------:R-:W-:-:S04]  /*0630*/  FFMA R9, R0, R9, R6 ;  /* 0x0000000900097223 */ /* 0x000fc80000000006 */
[----:B------:R-:W-:-:S04]  /*0640*/  FFMA R10, R7, R9, UR4 ;  /* 0x00000004070a7e23 */ /* 0x000fc80008000009 */
[----:B------:R-:W-:-:S05]  /*0650*/  FFMA R6, R0, R10, R9 ;  /* 0x0000000a00067223 */ /* 0x000fca0000000009 */
[----:B------:R-:W-:-:S04]  /*0660*/  SHF.R.U32.HI R3, RZ, 0x17, R6 ;  /* 0x00000017ff037819 */ /* 0x000fc80000011606 */
[----:B------:R-:W-:-:S05]  /*0670*/  LOP3.LUT R3, R3, 0xff, RZ, 0xc0, !PT ;  /* 0x000000ff03037812 */ /* 0x000fca00078ec0ff */
[----:B------:R-:W-:-:S04]  /*0680*/  IMAD.IADD R7, R3, 0x1, R5 ;  /* 0x0000000103077824 */ /* 0x000fc800078e0205 */
[----:B------:R-:W-:-:S05]  /*0690*/  VIADD R3, R7, 0xffffffff ;  /* 0xffffffff07037836 */ /* 0x000fca0000000000 */
[----:B------:R-:W-:-:S13]  /*06a0*/  ISETP.GE.U32.AND P0, PT, R3, 0xfe, PT ;  /* 0x000000fe0300780c */ /* 0x000fda0003f06070 */
[----:B------:R-:W-:Y:S05]  /*06b0*/  @!P0 BRA `(.L_x_9) ;  /* 0x0000000000808947 */ /* 0x000fea0003800000 */
[----:B------:R-:W-:-:S13]  /*06c0*/  ISETP.GT.AND P0, PT, R7, 0xfe, PT ;  /* 0x000000fe0700780c */ /* 0x000fda0003f04270 */
[----:B------:R-:W-:Y:S05]  /*06d0*/  @P0 BRA `(.L_x_10) ;  /* 0x00000000006c0947 */ /* 0x000fea0003800000 */
[----:B------:R-:W-:-:S13]  /*06e0*/  ISETP.GE.AND P0, PT, R7, 0x1, PT ;  /* 0x000000010700780c */ /* 0x000fda0003f06270 */
[----:B------:R-:W-:Y:S05]  /*06f0*/  @P0 BRA `(.L_x_11) ;  /* 0x0000000000980947 */ /* 0x000fea0003800000 */
[----:B------:R-:W-:Y:S02]  /*0700*/  ISETP.GE.AND P0, PT, R7, -0x18, PT ;  /* 0xffffffe80700780c */ /* 0x000fe40003f06270 */
[----:B------:R-:W-:-:S11]  /*0710*/  LOP3.LUT R6, R6, 0x80000000, RZ, 0xc0, !PT ;  /* 0x8000000006067812 */ /* 0x000fd600078ec0ff */
[----:B------:R-:W-:Y:S05]  /*0720*/  @!P0 BRA `(.L_x_11) ;  /* 0x00000000008c8947 */ /* 0x000fea0003800000 */
[CCC-:B------:R-:W-:Y:S01]  /*0730*/  FFMA.RZ R3, R0.reuse, R10.reuse, R9.reuse ;  /* 0x0000000a00037223 */ /* 0x1c0fe2000000c009 */
[C---:B------:R-:W-:Y:S02]  /*0740*/  IADD3 R8, PT, PT, R7.reuse, 0x20, RZ ;  /* 0x0000002007087810 */ /* 0x040fe40007ffe0ff */
[----:B------:R-:W-:Y:S02]  /*0750*/  ISETP.NE.AND P2, PT, R7, RZ, PT ;  /* 0x000000ff0700720c */ /* 0x000fe40003f45270 */
[----:B------:R-:W-:Y:S01]  /*0760*/  LOP3.LUT R5, R3, 0x7fffff, RZ, 0xc0, !PT ;  /* 0x007fffff03057812 */ /* 0x000fe200078ec0ff */
[CCC-:B------:R-:W-:Y:S01]  /*0770*/  FFMA.RP R3, R0.reuse, R10.reuse, R9.reuse ;  /* 0x0000000a00037223 */ /* 0x1c0fe20000008009 */
[----:B------:R-:W-:Y:S01]  /*0780*/  FFMA.RM R0, R0, R10, R9 ;  /* 0x0000000a00007223 */ /* 0x000fe20000004009 */
[----:B------:R-:W-:Y:S01]  /*0790*/  ISETP.NE.AND P1, PT, R7, RZ, PT ;  /* 0x000000ff0700720c */ /* 0x000fe20003f25270 */
[----:B------:R-:W-:Y:S01]  /*07a0*/  IMAD.MOV R7, RZ, RZ, -R7 ;  /* 0x000000ffff077224 */ /* 0x000fe200078e0a07 */
[----:B------:R-:W-:-:S02]  /*07b0*/  LOP3.LUT R5, R5, 0x800000, RZ, 0xfc, !PT ;  /* 0x0080000005057812 */ /* 0x000fc400078efcff */
[----:B------:R-:W-:Y:S02]  /*07c0*/  FSETP.NEU.FTZ.AND P0, PT, R3, R0, PT ;  /* 0x000000000300720b */ /* 0x000fe40003f1d000 */
[----:B------:R-:W-:Y:S02]  /*07d0*/  SHF.L.U32 R8, R5, R8, RZ ;  /* 0x0000000805087219 */ /* 0x000fe400000006ff */
[----:B------:R-:W-:Y:S02]  /*07e0*/  SEL R0, R7, RZ, P2 ;  /* 0x000000ff07007207 */ /* 0x000fe40001000000 */
[----:B------:R-:W-:Y:S02]  /*07f0*/  ISETP.NE.AND P1, PT, R8, RZ, P1 ;  /* 0x000000ff0800720c */ /* 0x000fe40000f25270 */
[----:B------:R-:W-:Y:S02]  /*0800*/  SHF.R.U32.HI R0, RZ, R0, R5 ;  /* 0x00000000ff007219 */ /* 0x000fe40000011605 */
[----:B------:R-:W-:-:S02]  /*0810*/  PLOP3.LUT P0, PT, P0, P1, PT, 0xf8, 0x8f ;  /* 0x00000000008f781c */ /* 0x000fc40000703f70 */
[----:B------:R-:W-:Y:S02]  /*0820*/  SHF.R.U32.HI R8, RZ, 0x1, R0 ;  /* 0x00000001ff087819 */ /* 0x000fe40000011600 */
[----:B------:R-:W-:-:S04]  /*0830*/  SEL R3, RZ, 0x1, !P0 ;  /* 0x00000001ff037807 */ /* 0x000fc80004000000 */
[----:B------:R-:W-:-:S04]  /*0840*/  LOP3.LUT R3, R3, 0x1, R8, 0xf8, !PT ;  /* 0x0000000103037812 */ /* 0x000fc800078ef808 */
[----:B------:R-:W-:-:S05]  /*0850*/  LOP3.LUT R3, R3, R0, RZ, 0xc0, !PT ;  /* 0x0000000003037212 */ /* 0x000fca00078ec0ff */
[----:B------:R-:W-:-:S05]  /*0860*/  IMAD.IADD R3, R8, 0x1, R3 ;  /* 0x0000000108037824 */ /* 0x000fca00078e0203 */
[----:B------:R-:W-:Y:S01]  /*0870*/  LOP3.LUT R6, R3, R6, RZ, 0xfc, !PT ;  /* 0x0000000603067212 */ /* 0x000fe200078efcff */
[----:B------:R-:W-:Y:S06]  /*0880*/  BRA `(.L_x_11) ;  /* 0x0000000000347947 */ /* 0x000fec0003800000 */
.L_x_10:
[----:B------:R-:W-:-:S04]  /*0890*/  LOP3.LUT R6, R6, 0x80000000, RZ, 0xc0, !PT ;  /* 0x8000000006067812 */ /* 0x000fc800078ec0ff */
[----:B------:R-:W-:Y:S01]  /*08a0*/  LOP3.LUT R6, R6, 0x7f800000, RZ, 0xfc, !PT ;  /* 0x7f80000006067812 */ /* 0x000fe200078efcff */
[----:B------:R-:W-:Y:S06]  /*08b0*/  BRA `(.L_x_11) ;  /* 0x0000000000287947 */ /* 0x000fec0003800000 */
.L_x_9:
[----:B------:R-:W-:Y:S01]  /*08c0*/  LEA R6, R5, R6, 0x17 ;  /* 0x0000000605067211 */ /* 0x000fe200078eb8ff */
[----:B------:R-:W-:Y:S06]  /*08d0*/  BRA `(.L_x_11) ;  /* 0x0000000000207947 */ /* 0x000fec0003800000 */
.L_x_8:
[----:B------:R-:W-:-:S04]  /*08e0*/  LOP3.LUT R6, R6, 0x80000000, R3, 0x48, !PT ;  /* 0x8000000006067812 */ /* 0x000fc800078e4803 */
[----:B------:R-:W-:Y:S01]  /*08f0*/  LOP3.LUT R6, R6, 0x7f800000, RZ, 0xfc, !PT ;  /* 0x7f80000006067812 */ /* 0x000fe200078efcff */
[----:B------:R-:W-:Y:S06]  /*0900*/  BRA `(.L_x_11) ;  /* 0x0000000000147947 */ /* 0x000fec0003800000 */
.L_x_7:
[----:B------:R-:W-:Y:S01]  /*0910*/  LOP3.LUT R6, R6, 0x80000000, R3, 0x48, !PT ;  /* 0x8000000006067812 */ /* 0x000fe200078e4803 */
[----:B------:R-:W-:Y:S06]  /*0920*/  BRA `(.L_x_11) ;  /* 0x00000000000c7947 */ /* 0x000fec0003800000 */
.L_x_6:
[----:B------:R-:W0:Y:S01]  /*0930*/  MUFU.RSQ R6, -QNAN ;  /* 0xffc0000000067908 */ /* 0x000e220000001400 */
[----:B------:R-:W-:Y:S05]  /*0940*/  BRA `(.L_x_11) ;  /* 0x0000000000047947 */ /* 0x000fea0003800000 */
.L_x_5:
[----:B------:R-:W-:-:S07]  /*0950*/  FADD.FTZ R6, R0, 2 ;  /* 0x4000000000067421 */ /* 0x000fce0000010000 */
.L_x_11:
[----:B------:R-:W-:-:S04]  /*0960*/  IMAD.MOV.U32 R5, RZ, RZ, 0x0 ;  /* 0x00000000ff057424 */ /* 0x000fc800078e00ff */
[----:B0-----:R-:W-:Y:S05]  /*0970*/  RET.REL.NODEC R4 `(_Z11ScaleWithHeiPfi) ;  /* 0xfffffff404a07950 */ /* 0x001fea0003c3ffff */
.L_x_12:
[----:B------:R-:W-:-:S00]  /*0980*/  BRA `(.L_x_12) ;  /* 0xfffffffc00fc7947 */ /* 0x000fc0000383ffff */
[----:B------:R-:W-:-:S00]  /*0990*/  NOP ;  /* 0x0000000000007918 */ /* 0x000fc00000000000 */
        /* <DEDUP_REMOVED lines=14> */
.L_x_15:


//--------------------- .text._Z11InitializeBiPf  --------------------------
	.section	.text._Z11InitializeBiPf,"ax",@progbits
	.align	128
        .global         _Z11InitializeBiPf
        .type           _Z11InitializeBiPf,@function
        .size           _Z11InitializeBiPf,(.L_x_17 - _Z11InitializeBiPf)
        .other          _Z11InitializeBiPf,@"STO_CUDA_ENTRY STV_DEFAULT"
_Z11InitializeBiPf:
.text._Z11InitializeBiPf:
        /* <DEDUP_REMOVED lines=8> */
[----:B------:R-:W0:Y:S01]  /*0080*/  LDC.64 R2, c[0x0][0x388] ;  /* 0x0000e200ff027b82 */ /* 0x000e220000000a00 */
[----:B------:R-:W1:Y:S01]  /*0090*/  LDCU.64 UR4, c[0x0][0x358] ;  /* 0x00006b00ff0477ac */ /* 0x000e620008000a00 */
[----:B0-----:R-:W-:-:S05]  /*00a0*/  IMAD.WIDE R2, R5, 0x4, R2 ;  /* 0x0000000405027825 */ /* 0x001fca00078e0202 */
[----:B-1----:R-:W-:Y:S01]  /*00b0*/  STG.E desc[UR4][R2.64], RZ ;  /* 0x000000ff02007986 */ /* 0x002fe2000c101904 */
[----:B------:R-:W-:Y:S05]  /*00c0*/  EXIT ;  /* 0x000000000000794d */ /* 0x000fea0003800000 */
.L_x_13:
        /* <DEDUP_REMOVED lines=11> */
.L_x_17:


//--------------------- .nv.shared.reserved.0     --------------------------
	.section	.nv.shared.reserved.0,"aw",@nobits
	.weak		__nv_reservedSMEM_offset_0_alias
	.size		__nv_reservedSMEM_offset_0_alias, 0, 64
	.other		__nv_reservedSMEM_offset_0_alias,@"STO_CUDA_RESERVED_SHARED STV_DEFAULT"
__nv_reservedSMEM_offset_0_alias:
	.zero		0
	.zero		64


//--------------------- .nv.constant0._Z11ScaleWithHeiPfi --------------------------
	.section	.nv.constant0._Z11ScaleWithHeiPfi,"a",@progbits
	.sectionflags	@""
	.align	4
.nv.constant0._Z11ScaleWithHeiPfi:
	.zero		916


//--------------------- .nv.constant0._Z11InitializeBiPf --------------------------
	.section	.nv.constant0._Z11InitializeBiPf,"a",@progbits
	.sectionflags	@""
	.align	4
.nv.constant0._Z11InitializeBiPf:
	.zero		912


//--------------------- SYMBOLS --------------------------

	.type		.nv.reservedSmem.offset0,@object
	.size		.nv.reservedSmem.offset0,0x4
